//
// Generated by NVIDIA NVVM Compiler
//
// Compiler Build ID: CL-36424714
// Cuda compilation tools, release 13.0, V13.0.88
// Based on NVVM 20.0.0
//

.version 9.0
.target sm_100
.address_size 64

	// .globl	_Z11count_dartsPfS_Pyyib
.extern .func  (.param .b32 func_retval0) vprintf
(
	.param .b64 vprintf_param_0,
	.param .b64 vprintf_param_1
)
;
.global .align 1 .b8 $str[9] = {105, 58, 32, 37, 108, 108, 117, 10};
.global .align 1 .b8 $str$1[9] = {111, 58, 32, 37, 108, 108, 117, 10};
.global .align 1 .b8 $str$2[7] = {120, 58, 32, 37, 102, 10};
.global .align 1 .b8 $str$3[7] = {121, 58, 32, 37, 102, 10};
.global .align 1 .b8 $str$4[7] = {100, 58, 32, 37, 102, 10};

.visible .entry _Z11count_dartsPfS_Pyyib(
	.param .u64 .ptr .align 1 _Z11count_dartsPfS_Pyyib_param_0,
	.param .u64 .ptr .align 1 _Z11count_dartsPfS_Pyyib_param_1,
	.param .u64 .ptr .align 1 _Z11count_dartsPfS_Pyyib_param_2,
	.param .u64 _Z11count_dartsPfS_Pyyib_param_3,
	.param .u32 _Z11count_dartsPfS_Pyyib_param_4,
	.param .u8 _Z11count_dartsPfS_Pyyib_param_5
)
{
	.local .align 8 .b8 	__local_depot0[8];
	.reg .b64 	%SP;
	.reg .b64 	%SPL;
	.reg .pred 	%p<4>;
	.reg .b16 	%rs<2>;
	.reg .b32 	%r<16>;
	.reg .b32 	%f<8>;
	.reg .b64 	%rd<30>;
	.reg .b64 	%fd<4>;

	mov.u64 	%SPL, __local_depot0;
	cvta.local.u64 	%SP, %SPL;
	ld.param.u64 	%rd7, [_Z11count_dartsPfS_Pyyib_param_0];
	ld.param.u64 	%rd8, [_Z11count_dartsPfS_Pyyib_param_1];
	ld.param.u64 	%rd9, [_Z11count_dartsPfS_Pyyib_param_2];
	ld.param.u64 	%rd10, [_Z11count_dartsPfS_Pyyib_param_3];
	ld.param.u32 	%r1, [_Z11count_dartsPfS_Pyyib_param_4];
	ld.param.s8 	%rs1, [_Z11count_dartsPfS_Pyyib_param_5];
	mov.u32 	%r2, %tid.x;
	mov.u32 	%r3, %ntid.x;
	mov.u32 	%r4, %ctaid.x;
	mad.lo.s32 	%r5, %r3, %r4, %r2;
	cvt.u64.u32 	%rd1, %r5;
	setp.le.u64 	%p1, %rd10, %rd1;
	@%p1 bra 	$L__BB0_5;
	cvta.to.global.u64 	%rd11, %rd7;
	cvta.to.global.u64 	%rd12, %rd8;
	cvt.s64.s32 	%rd2, %r1;
	mul.lo.s64 	%rd3, %rd10, %rd2;
	add.s64 	%rd4, %rd3, %rd1;
	shl.b64 	%rd13, %rd4, 2;
	add.s64 	%rd5, %rd11, %rd13;
	ld.global.f32 	%f2, [%rd5];
	add.s64 	%rd6, %rd12, %rd13;
	ld.global.f32 	%f3, [%rd6];
	mul.f32 	%f4, %f3, %f3;
	fma.rn.f32 	%f5, %f2, %f2, %f4;
	sqrt.rn.f32 	%f1, %f5;
	setp.eq.s16 	%p2, %rs1, 0;
	@%p2 bra 	$L__BB0_3;
	add.u64 	%rd14, %SP, 0;
	add.u64 	%rd15, %SPL, 0;
	st.local.u64 	[%rd15], %rd4;
	mov.u64 	%rd16, $str;
	cvta.global.u64 	%rd17, %rd16;
	{ // callseq 0, 0
	.param .b64 param0;
	st.param.b64 	[param0], %rd17;
	.param .b64 param1;
	st.param.b64 	[param1], %rd14;
	.param .b32 retval0;
	call.uni (retval0), 
	vprintf, 
	(
	param0, 
	param1
	);
	ld.param.b32 	%r6, [retval0];
	} // callseq 0
	st.local.u64 	[%rd15], %rd3;
	mov.u64 	%rd18, $str$1;
	cvta.global.u64 	%rd19, %rd18;
	{ // callseq 1, 0
	.param .b64 param0;
	st.param.b64 	[param0], %rd19;
	.param .b64 param1;
	st.param.b64 	[param1], %rd14;
	.param .b32 retval0;
	call.uni (retval0), 
	vprintf, 
	(
	param0, 
	param1
	);
	ld.param.b32 	%r8, [retval0];
	} // callseq 1
	ld.global.f32 	%f6, [%rd5];
	cvt.f64.f32 	%fd1, %f6;
	st.local.f64 	[%rd15], %fd1;
	mov.u64 	%rd20, $str$2;
	cvta.global.u64 	%rd21, %rd20;
	{ // callseq 2, 0
	.param .b64 param0;
	st.param.b64 	[param0], %rd21;
	.param .b64 param1;
	st.param.b64 	[param1], %rd14;
	.param .b32 retval0;
	call.uni (retval0), 
	vprintf, 
	(
	param0, 
	param1
	);
	ld.param.b32 	%r10, [retval0];
	} // callseq 2
	ld.global.f32 	%f7, [%rd6];
	cvt.f64.f32 	%fd2, %f7;
	st.local.f64 	[%rd15], %fd2;
	mov.u64 	%rd22, $str$3;
	cvta.global.u64 	%rd23, %rd22;
	{ // callseq 3, 0
	.param .b64 param0;
	st.param.b64 	[param0], %rd23;
	.param .b64 param1;
	st.param.b64 	[param1], %rd14;
	.param .b32 retval0;
	call.uni (retval0), 
	vprintf, 
	(
	param0, 
	param1
	);
	ld.param.b32 	%r12, [retval0];
	} // callseq 3
	cvt.f64.f32 	%fd3, %f1;
	st.local.f64 	[%rd15], %fd3;
	mov.u64 	%rd24, $str$4;
	cvta.global.u64 	%rd25, %rd24;
	{ // callseq 4, 0
	.param .b64 param0;
	st.param.b64 	[param0], %rd25;
	.param .b64 param1;
	st.param.b64 	[param1], %rd14;
	.param .b32 retval0;
	call.uni (retval0), 
	vprintf, 
	(
	param0, 
	param1
	);
	ld.param.b32 	%r14, [retval0];
	} // callseq 4
$L__BB0_3:
	setp.gtu.f32 	%p3, %f1, 0f3F800000;
	@%p3 bra 	$L__BB0_5;
	cvta.to.global.u64 	%rd26, %rd9;
	shl.b64 	%rd27, %rd2, 3;
	add.s64 	%rd28, %rd26, %rd27;
	atom.global.add.u64 	%rd29, [%rd28], 1;
$L__BB0_5:
	ret;

}


// ===== COMPILED SASS (sm_100) =====

	.target	sm_100

	.elftype	@"ET_EXEC"


//--------------------- .note.nv.tkinfo           --------------------------
	.section	.note.nv.tkinfo,"",@"SHT_NOTE"
	.sectionflags	@"SHF_NOTE_NV_TKINFO"
	.tkinfo
        /*0018*/ 	.word	0x00000002
        /*0030*/ 	.string	""
        /*0030*/ 	.string	"ptxas"
        /*0030*/ 	.string	"Cuda compilation tools, release 13.0, V13.0.88"
        /*0030*/ 	.string	"Build cuda_13.0.r13.0/compiler.36424714_0"
        /*0030*/ 	.string	"-arch sm_100 -m 64 "



//--------------------- .note.nv.cuinfo           --------------------------
	.section	.note.nv.cuinfo,"",@"SHT_NOTE"
	.sectionflags	@"SHF_NOTE_NV_CUINFO"
        /*0018*/ 	.short	0x0002
        /*001a*/ 	.short	0x0064
        /*001c*/ 	.short	0x0082
	.zero		2


//--------------------- .nv.info                  --------------------------
	.section	.nv.info,"",@"SHT_CUDA_INFO"
	.align	4


	//----- nvinfo : EIATTR_REGCOUNT
	.align		4
        /*0000*/ 	.byte	0x04, 0x2f
        /*0002*/ 	.short	(.L_6 - .L_5)
	.align		4
.L_5:
        /*0004*/ 	.word	index@(_Z11count_dartsPfS_Pyyib)
        /*0008*/ 	.word	0x0000001c


	//----- nvinfo : EIATTR_FRAME_SIZE
	.align		4
.L_6:
        /*000c*/ 	.byte	0x04, 0x11
        /*000e*/ 	.short	(.L_8 - .L_7)
	.align		4
.L_7:
        /*0010*/ 	.word	index@($__internal_0_$__cuda_sm20_sqrt_rn_f32_slowpath)
        /*0014*/ 	.word	0x00000008


	//----- nvinfo : EIATTR_FRAME_SIZE
	.align		4
.L_8:
        /*0018*/ 	.byte	0x04, 0x11
        /*001a*/ 	.short	(.L_10 - .L_9)
	.align		4
.L_9:
        /*001c*/ 	.word	index@(_Z11count_dartsPfS_Pyyib)
        /*0020*/ 	.word	0x00000008


	//----- nvinfo : EIATTR_MIN_STACK_SIZE
	.align		4
.L_10:
        /*0024*/ 	.byte	0x04, 0x12
        /*0026*/ 	.short	(.L_12 - .L_11)
	.align		4
.L_11:
        /*0028*/ 	.word	index@(_Z11count_dartsPfS_Pyyib)
        /*002c*/ 	.word	0x00000008
.L_12:


//--------------------- .nv.compat                --------------------------
	.section	.nv.compat,"",@"SHT_CUDA_COMPAT_INFO"
	.align	4
        /*0000*/ 	.byte	0x02, 0x09, 0x00, 0x00, 0x02, 0x02, 0x01, 0x00, 0x02, 0x05, 0x05, 0x00, 0x03, 0x07, 0x01, 0x01
        /*0010*/ 	.byte	0x02, 0x03, 0x00, 0x00, 0x02, 0x06, 0x01, 0x00, 0x04, 0x0b, 0x08, 0x00, 0x01, 0x00, 0x00, 0x00
        /*0020*/ 	.byte	0x00, 0x00, 0x00, 0x00


//--------------------- .nv.info._Z11count_dartsPfS_Pyyib --------------------------
	.section	.nv.info._Z11count_dartsPfS_Pyyib,"",@"SHT_CUDA_INFO"
	.sectionflags	@""
	.align	4


	//----- nvinfo : EIATTR_CUDA_API_VERSION
	.align		4
        /*0000*/ 	.byte	0x04, 0x37
        /*0002*/ 	.short	(.L_14 - .L_13)
.L_13:
        /*0004*/ 	.word	0x00000082


	//----- nvinfo : EIATTR_KPARAM_INFO
	.align		4
.L_14:
        /*0008*/ 	.byte	0x04, 0x17
        /*000a*/ 	.short	(.L_16 - .L_15)
.L_15:
        /*000c*/ 	.word	0x00000000
        /*0010*/ 	.short	0x0005
        /*0012*/ 	.short	0x0024
        /*0014*/ 	.byte	0x00, 0xf0, 0x05, 0x00


	//----- nvinfo : EIATTR_KPARAM_INFO
	.align		4
.L_16:
        /*0018*/ 	.byte	0x04, 0x17
        /*001a*/ 	.short	(.L_18 - .L_17)
.L_17:
        /*001c*/ 	.word	0x00000000
        /*0020*/ 	.short	0x0004
        /*0022*/ 	.short	0x0020
        /*0024*/ 	.byte	0x00, 0xf0, 0x11, 0x00


	//----- nvinfo : EIATTR_KPARAM_INFO
	.align		4
.L_18:
        /*0028*/ 	.byte	0x04, 0x17
        /*002a*/ 	.short	(.L_20 - .L_19)
.L_19:
        /*002c*/ 	.word	0x00000000
        /*0030*/ 	.short	0x0003
        /*0032*/ 	.short	0x0018
        /*0034*/ 	.byte	0x00, 0xf0, 0x21, 0x00


	//----- nvinfo : EIATTR_KPARAM_INFO
	.align		4
.L_20:
        /*0038*/ 	.byte	0x04, 0x17
        /*003a*/ 	.short	(.L_22 - .L_21)
.L_21:
        /*003c*/ 	.word	0x00000000
        /*0040*/ 	.short	0x0002
        /*0042*/ 	.short	0x0010
        /*0044*/ 	.byte	0x00, 0xf5, 0x21, 0x00


	//----- nvinfo : EIATTR_KPARAM_INFO
	.align		4
.L_22:
        /*0048*/ 	.byte	0x04, 0x17
        /*004a*/ 	.short	(.L_24 - .L_23)
.L_23:
        /*004c*/ 	.word	0x00000000
        /*0050*/ 	.short	0x0001
        /*0052*/ 	.short	0x0008
        /*0054*/ 	.byte	0x00, 0xf5, 0x21, 0x00


	//----- nvinfo : EIATTR_KPARAM_INFO
	.align		4
.L_24:
        /*0058*/ 	.byte	0x04, 0x17
        /*005a*/ 	.short	(.L_26 - .L_25)
.L_25:
        /*005c*/ 	.word	0x00000000
        /*0060*/ 	.short	0x0000
        /*0062*/ 	.short	0x0000
        /*0064*/ 	.byte	0x00, 0xf5, 0x21, 0x00


	//----- nvinfo : EIATTR_SPARSE_MMA_MASK
	.align		4
.L_26:
        /*0068*/ 	.byte	0x03, 0x50
        /*006a*/ 	.short	0x0000


	//----- nvinfo : EIATTR_MAXREG_COUNT
	.align		4
        /*006c*/ 	.byte	0x03, 0x1b
        /*006e*/ 	.short	0x00ff


	//----- nvinfo : EIATTR_EXTERNS
	.align		4
        /*0070*/ 	.byte	0x04, 0x0f
        /*0072*/ 	.short	(.L_28 - .L_27)


	//   ....[0]....
	.align		4
.L_27:
        /*0074*/ 	.word	index@(vprintf)


	//----- nvinfo : EIATTR_MERCURY_ISA_VERSION
	.align		4
.L_28:
        /*0078*/ 	.byte	0x03, 0x5f
        /*007a*/ 	.short	0x0101


	//----- nvinfo : EIATTR_INT_WARP_WIDE_INSTR_OFFSETS
	.align		4
        /*007c*/ 	.byte	0x04, 0x31
        /*007e*/ 	.short	(.L_30 - .L_29)


	//   ....[0]....
.L_29:
        /*0080*/ 	.word	0x00000710


	//----- nvinfo : EIATTR_VRC_CTA_INIT_COUNT
	.align		4
.L_30:
        /*0084*/ 	.byte	0x02, 0x4a
	.zero		1
	.zero		1


	//----- nvinfo : EIATTR_SYSCALL_OFFSETS
	.align		4
        /*0088*/ 	.byte	0x04, 0x46
        /*008a*/ 	.short	(.L_32 - .L_31)


	//   ....[0]....
.L_31:
        /*008c*/ 	.word	0x000003d0


	//   ....[1]....
        /*0090*/ 	.word	0x000004b0


	//   ....[2]....
        /*0094*/ 	.word	0x00000560


	//   ....[3]....
        /*0098*/ 	.word	0x00000610


	//   ....[4]....
        /*009c*/ 	.word	0x000006b0


	//----- nvinfo : EIATTR_EXIT_INSTR_OFFSETS
	.align		4
.L_32:
        /*00a0*/ 	.byte	0x04, 0x1c
        /*00a2*/ 	.short	(.L_34 - .L_33)


	//   ....[0]....
.L_33:
        /*00a4*/ 	.word	0x000000d0


	//   ....[1]....
        /*00a8*/ 	.word	0x000006d0


	//   ....[2]....
        /*00ac*/ 	.word	0x00000800


	//----- nvinfo : EIATTR_CRS_STACK_SIZE
	.align		4
.L_34:
        /*00b0*/ 	.byte	0x04, 0x1e
        /*00b2*/ 	.short	(.L_36 - .L_35)
.L_35:
        /*00b4*/ 	.word	0x00000000


	//----- nvinfo : EIATTR_CBANK_PARAM_SIZE
	.align		4
.L_36:
        /*00b8*/ 	.byte	0x03, 0x19
        /*00ba*/ 	.short	0x0025


	//----- nvinfo : EIATTR_PARAM_CBANK
	.align		4
        /*00bc*/ 	.byte	0x04, 0x0a
        /*00be*/ 	.short	(.L_38 - .L_37)
	.align		4
.L_37:
        /*00c0*/ 	.word	index@(.nv.constant0._Z11count_dartsPfS_Pyyib)
        /*00c4*/ 	.short	0x0380
        /*00c6*/ 	.short	0x0025


	//----- nvinfo : EIATTR_SW_WAR
	.align		4
.L_38:
        /*00c8*/ 	.byte	0x04, 0x36
        /*00ca*/ 	.short	(.L_40 - .L_39)
.L_39:
        /*00cc*/ 	.word	0x00000008
.L_40:


//--------------------- .nv.callgraph             --------------------------
	.section	.nv.callgraph,"",@"SHT_CUDA_CALLGRAPH"
	.align	4
	.sectionentsize	8
	.align		4
        /*0000*/ 	.word	0x00000000
	.align		4
        /*0004*/ 	.word	0xffffffff
	.align		4
        /*0008*/ 	.word	index@(_Z11count_dartsPfS_Pyyib)
	.align		4
        /*000c*/ 	.word	index@(vprintf)
	.align		4
        /*0010*/ 	.word	0x00000000
	.align		4
        /*0014*/ 	.word	0xfffffffe
	.align		4
        /*0018*/ 	.word	0x00000000
	.align		4
        /*001c*/ 	.word	0xfffffffd
	.align		4
        /*0020*/ 	.word	0x00000000
	.align		4
        /*0024*/ 	.word	0xfffffffc


//--------------------- .nv.constant4             --------------------------
	.section	.nv.constant4,"a",@progbits
	.align	8
	.align		8
.nv.constant4:
        /*0000*/ 	.dword	vprintf
	.align		8
        /*0008*/ 	.dword	$str
	.align		8
        /*0010*/ 	.dword	$str$1
	.align		8
        /*0018*/ 	.dword	$str$2
	.align		8
        /*0020*/ 	.dword	$str$3
	.align		8
        /*0028*/ 	.dword	$str$4


//--------------------- .text._Z11count_dartsPfS_Pyyib --------------------------
	.section	.text._Z11count_dartsPfS_Pyyib,"ax",@progbits
	.align	128
        .global         _Z11count_dartsPfS_Pyyib
        .type           _Z11count_dartsPfS_Pyyib,@function
        .size           _Z11count_dartsPfS_Pyyib,(.L_x_10 - _Z11count_dartsPfS_Pyyib)
        .other          _Z11count_dartsPfS_Pyyib,@"STO_CUDA_ENTRY STV_DEFAULT"
_Z11count_dartsPfS_Pyyib:
.text._Z11count_dartsPfS_Pyyib:
[----:B------:R-:W0:Y:S01]  /*0000*/  LDC R1, c[0x0][0x37c] ;  /* 0x0000df00ff017b82 */ /* 0x000e220000000800 */
[----:B------:R-:W1:Y:S01]  /*0010*/  S2R R8, SR_TID.X ;  /* 0x0000000000087919 */ /* 0x000e620000002100 */
[----:B------:R-:W2:Y:S01]  /*0020*/  LDCU UR5, c[0x0][0x2fc] ;  /* 0x00005f80ff0577ac */ /* 0x000ea20008000800 */
[----:B0-----:R-:W-:Y:S01]  /*0030*/  VIADD R1, R1, 0xfffffff8 ;  /* 0xfffffff801017836 */ /* 0x001fe20000000000 */
[----:B------:R-:W1:Y:S01]  /*0040*/  S2R R3, SR_CTAID.X ;  /* 0x0000000000037919 */ /* 0x000e620000002500 */
[----:B------:R-:W1:Y:S01]  /*0050*/  LDCU UR8, c[0x0][0x360] ;  /* 0x00006c00ff0877ac */ /* 0x000e620008000800 */
[----:B------:R-:W0:Y:S01]  /*0060*/  LDCU.64 UR6, c[0x0][0x398] ;  /* 0x00007300ff0677ac */ /* 0x000e220008000a00 */
[----:B------:R-:W3:Y:S02]  /*0070*/  LDCU UR4, c[0x0][0x2f8] ;  /* 0x00005f00ff0477ac */ /* 0x000ee40008000800 */
[----:B---3--:R-:W-:Y:S01]  /*0080*/  IADD3 R22, P1, PT, R1, UR4, RZ ;  /* 0x0000000401167c10 */ /* 0x008fe2000ff3e0ff */
[----:B-1----:R-:W-:-:S04]  /*0090*/  IMAD R8, R3, UR8, R8 ;  /* 0x0000000803087c24 */ /* 0x002fc8000f8e0208 */
[----:B--2---:R-:W-:Y:S01]  /*00a0*/  IMAD.X R2, RZ, RZ, UR5, P1 ;  /* 0x00000005ff027e24 */ /* 0x004fe200088e06ff */
[----:B0-----:R-:W-:-:S04]  /*00b0*/  ISETP.GE.U32.AND P0, PT, R8, UR6, PT ;  /* 0x0000000608007c0c */ /* 0x001fc8000bf06070 */
[----:B------:R-:W-:-:S13]  /*00c0*/  ISETP.GE.U32.AND.EX P0, PT, RZ, UR7, PT, P0 ;  /* 0x00000007ff007c0c */ /* 0x000fda000bf06100 */
[----:B------:R-:W-:Y:S05]  /*00d0*/  @P0 EXIT ;  /* 0x000000000000094d */ /* 0x000fea0003800000 */
[----:B------:R-:W0:Y:S01]  /*00e0*/  LDCU UR5, c[0x0][0x3a0] ;  /* 0x00007400ff0577ac */ /* 0x000e220008000800 */
[----:B------:R-:W1:Y:S01]  /*00f0*/  LDCU.128 UR8, c[0x0][0x380] ;  /* 0x00007000ff0877ac */ /* 0x000e620008000c00 */
[----:B------:R-:W2:Y:S01]  /*0100*/  LDCU.64 UR38, c[0x0][0x358] ;  /* 0x00006b00ff2677ac */ /* 0x000ea20008000a00 */
[----:B0-----:R-:W-:Y:S02]  /*0110*/  USHF.R.S32.HI UR41, URZ, 0x1f, UR5 ;  /* 0x0000001fff297899 */ /* 0x001fe40008011405 */
[----:B------:R-:W-:Y:S02]  /*0120*/  UIMAD.WIDE.U32 UR36, UR5, UR6, URZ ;  /* 0x00000006052472a5 */ /* 0x000fe4000f8e00ff */
[----:B------:R-:W-:-:S04]  /*0130*/  UIMAD UR4, UR41, UR6, URZ ;  /* 0x00000006290472a4 */ /* 0x000fc8000f8e02ff */
[----:B------:R-:W-:Y:S01]  /*0140*/  UIMAD UR4, UR7, UR5, UR4 ;  /* 0x00000005070472a4 */ /* 0x000fe2000f8e0204 */
[----:B------:R-:W-:-:S03]  /*0150*/  IADD3 R8, P0, PT, R8, UR36, RZ ;  /* 0x0000002408087c10 */ /* 0x000fc6000ff1e0ff */
[----:B------:R-:W-:Y:S01]  /*0160*/  UIADD3 UR40, UPT, UPT, UR37, UR4, URZ ;  /* 0x0000000425287290 */ /* 0x000fe2000fffe0ff */
[----:B------:R-:W-:-:S04]  /*0170*/  SHF.L.U32 R18, R8, 0x2, RZ ;  /* 0x0000000208127819 */ /* 0x000fc800000006ff */
[C---:B-1----:R-:W-:Y:S01]  /*0180*/  IADD3 R16, P1, PT, R18.reuse, UR10, RZ ;  /* 0x0000000a12107c10 */ /* 0x042fe2000ff3e0ff */
[----:B------:R-:W-:Y:S01]  /*0190*/  IMAD.X R9, RZ, RZ, UR40, P0 ;  /* 0x00000028ff097e24 */ /* 0x000fe200080e06ff */
[----:B------:R-:W-:-:S04]  /*01a0*/  IADD3 R18, P0, PT, R18, UR8, RZ ;  /* 0x0000000812127c10 */ /* 0x000fc8000ff1e0ff */
[----:B------:R-:W-:-:S04]  /*01b0*/  SHF.L.U64.HI R0, R8, 0x2, R9 ;  /* 0x0000000208007819 */ /* 0x000fc80000010209 */
[C---:B------:R-:W-:Y:S02]  /*01c0*/  IADD3.X R17, PT, PT, R0.reuse, UR11, RZ, P1, !PT ;  /* 0x0000000b00117c10 */ /* 0x040fe40008ffe4ff */
[----:B------:R-:W-:-:S03]  /*01d0*/  IADD3.X R19, PT, PT, R0, UR9, RZ, P0, !PT ;  /* 0x0000000900137c10 */ /* 0x000fc600087fe4ff */
[----:B--2---:R-:W2:Y:S04]  /*01e0*/  LDG.E R3, desc[UR38][R16.64] ;  /* 0x0000002610037981 */ /* 0x004ea8000c1e1900 */
[----:B------:R-:W3:Y:S01]  /*01f0*/  LDG.E R0, desc[UR38][R18.64] ;  /* 0x0000002612007981 */ /* 0x000ee2000c1e1900 */
[----:B------:R-:W-:Y:S01]  /*0200*/  BSSY.RECONVERGENT B0, `(.L_x_0) ;  /* 0x000000f000007945 */ /* 0x000fe20003800200 */
[----:B--2---:R-:W-:-:S04]  /*0210*/  FMUL R3, R3, R3 ;  /* 0x0000000303037220 */ /* 0x004fc80000400000 */
[----:B---3--:R-:W-:-:S04]  /*0220*/  FFMA R0, R0, R0, R3 ;  /* 0x0000000000007223 */ /* 0x008fc80000000003 */
[----:B------:R-:W-:Y:S01]  /*0230*/  VIADD R4, R0, 0xf3000000 ;  /* 0xf300000000047836 */ /* 0x000fe20000000000 */
[----:B------:R0:W1:Y:S04]  /*0240*/  MUFU.RSQ R3, R0 ;  /* 0x0000000000037308 */ /* 0x0000680000001400 */
[----:B------:R-:W-:-:S13]  /*0250*/  ISETP.GT.U32.AND P0, PT, R4, 0x727fffff, PT ;  /* 0x727fffff0400780c */ /* 0x000fda0003f04070 */
[----:B01----:R-:W-:Y:S05]  /*0260*/  @!P0 BRA `(.L_x_1) ;  /* 0x0000000000108947 */ /* 0x003fea0003800000 */
[----:B------:R-:W-:-:S07]  /*0270*/  MOV R10, 0x290 ;  /* 0x00000290000a7802 */ /* 0x000fce0000000f00 */
[----:B------:R-:W-:Y:S05]  /*0280*/  CALL.REL.NOINC `($__internal_0_$__cuda_sm20_sqrt_rn_f32_slowpath) ;  /* 0x0000000400607944 */ /* 0x000fea0003c00000 */
[----:B------:R-:W-:Y:S01]  /*0290*/  MOV R23, R3 ;  /* 0x0000000300177202 */ /* 0x000fe20000000f00 */
[----:B------:R-:W-:Y:S06]  /*02a0*/  BRA `(.L_x_2) ;  /* 0x0000000000107947 */ /* 0x000fec0003800000 */
.L_x_1:
[----:B------:R-:W-:Y:S01]  /*02b0*/  FMUL.FTZ R23, R0, R3 ;  /* 0x0000000300177220 */ /* 0x000fe20000410000 */
[----:B------:R-:W-:-:S03]  /*02c0*/  FMUL.FTZ R3, R3, 0.5 ;  /* 0x3f00000003037820 */ /* 0x000fc60000410000 */
[----:B------:R-:W-:-:S04]  /*02d0*/  FFMA R0, -R23, R23, R0 ;  /* 0x0000001717007223 */ /* 0x000fc80000000100 */
[----:B------:R-:W-:-:S07]  /*02e0*/  FFMA R23, R0, R3, R23 ;  /* 0x0000000300177223 */ /* 0x000fce0000000017 */
.L_x_2:
[----:B------:R-:W-:Y:S05]  /*02f0*/  BSYNC.RECONVERGENT B0 ;  /* 0x0000000000007941 */ /* 0x000fea0003800200 */
.L_x_0:
[----:B------:R-:W0:Y:S02]  /*0300*/  LDCU.U8 UR4, c[0x0][0x3a4] ;  /* 0x00007480ff0477ac */ /* 0x000e240008000000 */
[----:B0-----:R-:W-:-:S04]  /*0310*/  UPRMT UR4, UR4, 0x8880, URZ ;  /* 0x0000888004047896 */ /* 0x001fc800080000ff */
[----:B------:R-:W-:-:S09]  /*0320*/  UISETP.NE.AND UP0, UPT, UR4, URZ, UPT ;  /* 0x000000ff0400728c */ /* 0x000fd2000bf05270 */
[----:B------:R-:W-:Y:S05]  /*0330*/  BRA.U !UP0, `(.L_x_3) ;  /* 0x0000000108e07547 */ /* 0x000fea000b800000 */
[----:B------:R-:W-:Y:S01]  /*0340*/  MOV R0, 0x0 ;  /* 0x0000000000007802 */ /* 0x000fe20000000f00 */
[----:B------:R0:W-:Y:S01]  /*0350*/  STL.64 [R1], R8 ;  /* 0x0000000801007387 */ /* 0x0001e20000100a00 */
[----:B------:R-:W1:Y:S01]  /*0360*/  LDCU.64 UR4, c[0x4][0x8] ;  /* 0x01000100ff0477ac */ /* 0x000e620008000a00 */
[----:B------:R-:W-:Y:S01]  /*0370*/  MOV R6, R22 ;  /* 0x0000001600067202 */ /* 0x000fe20000000f00 */
[----:B------:R0:W2:Y:S01]  /*0380*/  LDC.64 R10, c[0x4][R0] ;  /* 0x01000000000a7b82 */ /* 0x0000a20000000a00 */
[----:B------:R-:W-:Y:S02]  /*0390*/  IMAD.MOV.U32 R7, RZ, RZ, R2 ;  /* 0x000000ffff077224 */ /* 0x000fe400078e0002 */
[----:B-1----:R-:W-:Y:S02]  /*03a0*/  IMAD.U32 R4, RZ, RZ, UR4 ;  /* 0x00000004ff047e24 */ /* 0x002fe4000f8e00ff */
[----:B0-----:R-:W-:-:S07]  /*03b0*/  IMAD.U32 R5, RZ, RZ, UR5 ;  /* 0x00000005ff057e24 */ /* 0x001fce000f8e00ff */
[----:B------:R-:W-:-:S07]  /*03c0*/  LEPC R20, `(.L_x_4) ;  /* 0x000000001014794e */ /* 0x000fce0000000000 */
[----:B--2---:R-:W-:Y:S05]  /*03d0*/  CALL.ABS.NOINC R10 ;  /* 0x000000000a007343 */ /* 0x004fea0003c00000 */
.L_x_4:
[----:B------:R-:W-:Y:S01]  /*03e0*/  MOV R4, UR36 ;  /* 0x0000002400047c02 */ /* 0x000fe20008000f00 */
[----:B------:R-:W-:Y:S01]  /*03f0*/  IMAD.U32 R11, RZ, RZ, UR40 ;  /* 0x00000028ff0b7e24 */ /* 0x000fe2000f8e00ff */
[----:B------:R-:W-:Y:S01]  /*0400*/  MOV R24, 0x0 ;  /* 0x0000000000187802 */ /* 0x000fe20000000f00 */
[----:B------:R-:W0:Y:S01]  /*0410*/  LDCU.64 UR4, c[0x4][0x10] ;  /* 0x01000200ff0477ac */ /* 0x000e220008000a00 */
[----:B------:R-:W-:Y:S01]  /*0420*/  IMAD.U32 R5, RZ, RZ, UR37 ;  /* 0x00000025ff057e24 */ /* 0x000fe2000f8e00ff */
[----:B------:R-:W-:Y:S01]  /*0430*/  MOV R7, R2 ;  /* 0x0000000200077202 */ /* 0x000fe20000000f00 */
[----:B------:R-:W-:Y:S01]  /*0440*/  IMAD.MOV.U32 R10, RZ, RZ, R4 ;  /* 0x000000ffff0a7224 */ /* 0x000fe200078e0004 */
[----:B------:R1:W2:Y:S01]  /*0450*/  LDC.64 R8, c[0x4][R24] ;  /* 0x0100000018087b82 */ /* 0x0002a20000000a00 */
[----:B------:R-:W-:-:S03]  /*0460*/  IMAD.MOV.U32 R6, RZ, RZ, R22 ;  /* 0x000000ffff067224 */ /* 0x000fc600078e0016 */
[----:B------:R1:W-:Y:S01]  /*0470*/  STL.64 [R1], R10 ;  /* 0x0000000a01007387 */ /* 0x0003e20000100a00 */
[----:B0-----:R-:W-:Y:S01]  /*0480*/  MOV R4, UR4 ;  /* 0x0000000400047c02 */ /* 0x001fe20008000f00 */
[----:B------:R-:W-:-:S07]  /*0490*/  IMAD.U32 R5, RZ, RZ, UR5 ;  /* 0x00000005ff057e24 */ /* 0x000fce000f8e00ff */
[----:B------:R-:W-:-:S07]  /*04a0*/  LEPC R20, `(.L_x_5) ;  /* 0x000000001014794e */ /* 0x000fce0000000000 */
[----:B-12---:R-:W-:Y:S05]  /*04b0*/  CALL.ABS.NOINC R8 ;  /* 0x0000000008007343 */ /* 0x006fea0003c00000 */
.L_x_5:
[----:B------:R-:W2:Y:S01]  /*04c0*/  LDG.E R18, desc[UR38][R18.64] ;  /* 0x0000002612127981 */ /* 0x000ea2000c1e1900 */
[----:B------:R0:W1:Y:S01]  /*04d0*/  LDC.64 R10, c[0x4][R24] ;  /* 0x01000000180a7b82 */ /* 0x0000620000000a00 */
[----:B------:R-:W3:Y:S01]  /*04e0*/  LDCU.64 UR4, c[0x4][0x18] ;  /* 0x01000300ff0477ac */ /* 0x000ee20008000a00 */
[----:B------:R-:W-:Y:S01]  /*04f0*/  IMAD.MOV.U32 R6, RZ, RZ, R22 ;  /* 0x000000ffff067224 */ /* 0x000fe200078e0016 */
[----:B------:R-:W-:Y:S01]  /*0500*/  MOV R7, R2 ;  /* 0x0000000200077202 */ /* 0x000fe20000000f00 */
[----:B---3--:R-:W-:Y:S01]  /*0510*/  IMAD.U32 R4, RZ, RZ, UR4 ;  /* 0x00000004ff047e24 */ /* 0x008fe2000f8e00ff */
[----:B------:R-:W-:Y:S01]  /*0520*/  MOV R5, UR5 ;  /* 0x0000000500057c02 */ /* 0x000fe20008000f00 */
[----:B--2---:R-:W2:Y:S02]  /*0530*/  F2F.F64.F32 R8, R18 ;  /* 0x0000001200087310 */ /* 0x004ea40000201800 */
[----:B-12---:R0:W-:Y:S04]  /*0540*/  STL.64 [R1], R8 ;  /* 0x0000000801007387 */ /* 0x0061e80000100a00 */
[----:B------:R-:W-:-:S07]  /*0550*/  LEPC R20, `(.L_x_6) ;  /* 0x000000001014794e */ /* 0x000fce0000000000 */
[----:B0-----:R-:W-:Y:S05]  /*0560*/  CALL.ABS.NOINC R10 ;  /* 0x000000000a007343 */ /* 0x001fea0003c00000 */
.L_x_6:
        /* <DEDUP_REMOVED lines=11> */
.L_x_7:
[----:B------:R-:W0:Y:S01]  /*0620*/  F2F.F64.F32 R8, R23 ;  /* 0x0000001700087310 */ /* 0x000e220000201800 */
[----:B------:R-:W1:Y:S01]  /*0630*/  LDC.64 R24, c[0x4][R24] ;  /* 0x0100000018187b82 */ /* 0x000e620000000a00 */
[----:B------:R-:W2:Y:S01]  /*0640*/  LDCU.64 UR4, c[0x4][0x28] ;  /* 0x01000500ff0477ac */ /* 0x000ea20008000a00 */
[----:B------:R-:W-:Y:S01]  /*0650*/  IMAD.MOV.U32 R6, RZ, RZ, R22 ;  /* 0x000000ffff067224 */ /* 0x000fe200078e0016 */
[----:B------:R-:W-:Y:S01]  /*0660*/  MOV R7, R2 ;  /* 0x0000000200077202 */ /* 0x000fe20000000f00 */
[----:B0-----:R0:W-:Y:S01]  /*0670*/  STL.64 [R1], R8 ;  /* 0x0000000801007387 */ /* 0x0011e20000100a00 */
[----:B--2---:R-:W-:Y:S01]  /*0680*/  IMAD.U32 R4, RZ, RZ, UR4 ;  /* 0x00000004ff047e24 */ /* 0x004fe2000f8e00ff */
[----:B------:R-:W-:-:S07]  /*0690*/  MOV R5, UR5 ;  /* 0x0000000500057c02 */ /* 0x000fce0008000f00 */
[----:B------:R-:W-:-:S07]  /*06a0*/  LEPC R20, `(.L_x_3) ;  /* 0x000000001014794e */ /* 0x000fce0000000000 */
[----:B01----:R-:W-:Y:S05]  /*06b0*/  CALL.ABS.NOINC R24 ;  /* 0x0000000018007343 */ /* 0x003fea0003c00000 */
.L_x_3:
[----:B------:R-:W-:-:S13]  /*06c0*/  FSETP.GTU.AND P0, PT, R23, 1, PT ;  /* 0x3f8000001700780b */ /* 0x000fda0003f0c000 */
[----:B------:R-:W-:Y:S05]  /*06d0*/  @P0 EXIT ;  /* 0x000000000000094d */ /* 0x000fea0003800000 */
[----:B------:R-:W0:Y:S01]  /*06e0*/  S2R R0, SR_LANEID ;  /* 0x0000000000007919 */ /* 0x000e220000000000 */
[----:B------:R-:W1:Y:S01]  /*06f0*/  LDCU UR10, c[0x0][0x3a0] ;  /* 0x00007400ff0a77ac */ /* 0x000e620008000800 */
[----:B------:R-:W1:Y:S01]  /*0700*/  LDCU.64 UR8, c[0x0][0x390] ;  /* 0x00007200ff0877ac */ /* 0x000e620008000a00 */
[----:B------:R-:W-:Y:S02]  /*0710*/  VOTEU.ANY UR4, UPT, PT ;  /* 0x0000000000047886 */ /* 0x000fe400038e0100 */
[----:B------:R-:W-:Y:S02]  /*0720*/  UPOPC UR6, UR4 ;  /* 0x00000004000672bf */ /* 0x000fe40008000000 */
[----:B------:R-:W-:Y:S02]  /*0730*/  UFLO.U32 UR5, UR4 ;  /* 0x00000004000572bd */ /* 0x000fe400080e0000 */
[----:B------:R-:W-:Y:S01]  /*0740*/  UIMAD.WIDE.U32 UR6, UR6, 0x1, URZ ;  /* 0x00000001060678a5 */ /* 0x000fe2000f8e00ff */
[----:B------:R-:W-:-:S03]  /*0750*/  UMOV UR4, URZ ;  /* 0x000000ff00047c82 */ /* 0x000fc60008000000 */
[----:B------:R-:W-:Y:S02]  /*0760*/  UIADD3 UR4, UPT, UPT, UR7, UR4, URZ ;  /* 0x0000000407047290 */ /* 0x000fe4000fffe0ff */
[----:B------:R-:W-:Y:S01]  /*0770*/  MOV R3, UR7 ;  /* 0x0000000700037c02 */ /* 0x000fe20008000f00 */
[----:B------:R-:W-:Y:S01]  /*0780*/  IMAD.U32 R2, RZ, RZ, UR6 ;  /* 0x00000006ff027e24 */ /* 0x000fe2000f8e00ff */
[----:B-1----:R-:W-:Y:S02]  /*0790*/  ULEA UR8, UP0, UR10, UR8, 0x3 ;  /* 0x000000080a087291 */ /* 0x002fe4000f8018ff */
[----:B------:R-:W-:Y:S02]  /*07a0*/  IMAD.U32 R3, RZ, RZ, UR4 ;  /* 0x00000004ff037e24 */ /* 0x000fe4000f8e00ff */
[----:B------:R-:W-:Y:S02]  /*07b0*/  ULEA.HI.X UR9, UR10, UR9, UR41, 0x3, UP0 ;  /* 0x000000090a097291 */ /* 0x000fe400080f1c29 */
[----:B------:R-:W-:Y:S01]  /*07c0*/  IMAD.U32 R4, RZ, RZ, UR8 ;  /* 0x00000008ff047e24 */ /* 0x000fe2000f8e00ff */
[----:B0-----:R-:W-:-:S03]  /*07d0*/  ISETP.EQ.U32.AND P0, PT, R0, UR5, PT ;  /* 0x0000000500007c0c */ /* 0x001fc6000bf02070 */
[----:B------:R-:W-:-:S10]  /*07e0*/  MOV R5, UR9 ;  /* 0x0000000900057c02 */ /* 0x000fd40008000f00 */
[----:B------:R-:W-:Y:S01]  /*07f0*/  @P0 REDG.E.ADD.64.STRONG.GPU desc[UR38][R4.64], R2 ;  /* 0x000000020400098e */ /* 0x000fe2000c12e526 */
[----:B------:R-:W-:Y:S05]  /*0800*/  EXIT ;  /* 0x000000000000794d */ /* 0x000fea0003800000 */
        .weak           $__internal_0_$__cuda_sm20_sqrt_rn_f32_slowpath
        .type           $__internal_0_$__cuda_sm20_sqrt_rn_f32_slowpath,@function
        .size           $__internal_0_$__cuda_sm20_sqrt_rn_f32_slowpath,(.L_x_10 - $__internal_0_$__cuda_sm20_sqrt_rn_f32_slowpath)
$__internal_0_$__cuda_sm20_sqrt_rn_f32_slowpath:
[----:B------:R-:W-:-:S13]  /*0810*/  LOP3.LUT P0, RZ, R0, 0x7fffffff, RZ, 0xc0, !PT ;  /* 0x7fffffff00ff7812 */ /* 0x000fda000780c0ff */
[----:B------:R-:W-:Y:S01]  /*0820*/  @!P0 MOV R3, R0 ;  /* 0x0000000000038202 */ /* 0x000fe20000000f00 */
[----:B------:R-:W-:Y:S06]  /*0830*/  @!P0 BRA `(.L_x_8) ;  /* 0x0000000000408947 */ /* 0x000fec0003800000 */
[----:B------:R-:W-:-:S13]  /*0840*/  FSETP.GEU.FTZ.AND P0, PT, R0, RZ, PT ;  /* 0x000000ff0000720b */ /* 0x000fda0003f1e000 */
[----:B------:R-:W-:Y:S01]  /*0850*/  @!P0 IMAD.MOV.U32 R3, RZ, RZ, 0x7fffffff ;  /* 0x7fffffffff038424 */ /* 0x000fe200078e00ff */
[----:B------:R-:W-:Y:S06]  /*0860*/  @!P0 BRA `(.L_x_8) ;  /* 0x0000000000348947 */ /* 0x000fec0003800000 */
[----:B------:R-:W-:-:S13]  /*0870*/  FSETP.GTU.FTZ.AND P0, PT, |R0|, +INF , PT ;  /* 0x7f8000000000780b */ /* 0x000fda0003f1c200 */
[----:B------:R-:W-:Y:S01]  /*0880*/  @P0 FADD.FTZ R3, R0, 1 ;  /* 0x3f80000000030421 */ /* 0x000fe20000010000 */
[----:B------:R-:W-:Y:S06]  /*0890*/  @P0 BRA `(.L_x_8) ;  /* 0x0000000000280947 */ /* 0x000fec0003800000 */
[----:B------:R-:W-:-:S13]  /*08a0*/  FSETP.NEU.FTZ.AND P0, PT, |R0|, +INF , PT ;  /* 0x7f8000000000780b */ /* 0x000fda0003f1d200 */
[----:B------:R-:W-:-:S04]  /*08b0*/  @P0 FFMA R4, R0, 1.84467440737095516160e+19, RZ ;  /* 0x5f80000000040823 */ /* 0x000fc800000000ff */
[----:B------:R-:W0:Y:S02]  /*08c0*/  @P0 MUFU.RSQ R3, R4 ;  /* 0x0000000400030308 */ /* 0x000e240000001400 */
[----:B0-----:R-:W-:Y:S01]  /*08d0*/  @P0 FMUL.FTZ R5, R4, R3 ;  /* 0x0000000304050220 */ /* 0x001fe20000410000 */
[----:B------:R-:W-:Y:S01]  /*08e0*/  @P0 FMUL.FTZ R7, R3, 0.5 ;  /* 0x3f00000003070820 */ /* 0x000fe20000410000 */
[----:B------:R-:W-:Y:S02]  /*08f0*/  @!P0 MOV R3, R0 ;  /* 0x0000000000038202 */ /* 0x000fe40000000f00 */
[----:B------:R-:W-:-:S04]  /*0900*/  @P0 FADD.FTZ R6, -R5, -RZ ;  /* 0x800000ff05060221 */ /* 0x000fc80000010100 */
[----:B------:R-:W-:-:S04]  /*0910*/  @P0 FFMA R6, R5, R6, R4 ;  /* 0x0000000605060223 */ /* 0x000fc80000000004 */
[----:B------:R-:W-:-:S04]  /*0920*/  @P0 FFMA R6, R6, R7, R5 ;  /* 0x0000000706060223 */ /* 0x000fc80000000005 */
[----:B------:R-:W-:-:S07]  /*0930*/  @P0 FMUL.FTZ R3, R6, 2.3283064365386962891e-10 ;  /* 0x2f80000006030820 */ /* 0x000fce0000410000 */
.L_x_8:
[----:B------:R-:W-:Y:S02]  /*0940*/  HFMA2 R5, -RZ, RZ, 0, 0 ;  /* 0x00000000ff057431 */ /* 0x000fe400000001ff */
[----:B------:R-:W-:-:S04]  /*0950*/  IMAD.MOV.U32 R4, RZ, RZ, R10 ;  /* 0x000000ffff047224 */ /* 0x000fc800078e000a */
[----:B------:R-:W-:Y:S05]  /*0960*/  RET.REL.NODEC R4 `(_Z11count_dartsPfS_Pyyib) ;  /* 0xfffffff404a47950 */ /* 0x000fea0003c3ffff */
.L_x_9:
[----:B------:R-:W-:-:S00]  /*0970*/  BRA `(.L_x_9) ;  /* 0xfffffffc00fc7947 */ /* 0x000fc0000383ffff */
[----:B------:R-:W-:-:S00]  /*0980*/  NOP ;  /* 0x0000000000007918 */ /* 0x000fc00000000000 */
[----:B------:R-:W-:-:S00]  /*0990*/  NOP ;  /* 0x0000000000007918 */ /* 0x000fc00000000000 */
[----:B------:R-:W-:-:S00]  /*09a0*/  NOP ;  /* 0x0000000000007918 */ /* 0x000fc00000000000 */
[----:B------:R-:W-:-:S00]  /*09b0*/  NOP ;  /* 0x0000000000007918 */ /* 0x000fc00000000000 */
[----:B------:R-:W-:-:S00]  /*09c0*/  NOP ;  /* 0x0000000000007918 */ /* 0x000fc00000000000 */
[----:B------:R-:W-:-:S00]  /*09d0*/  NOP ;  /* 0x0000000000007918 */ /* 0x000fc00000000000 */
[----:B------:R-:W-:-:S00]  /*09e0*/  NOP ;  /* 0x0000000000007918 */ /* 0x000fc00000000000 */
[----:B------:R-:W-:-:S00]  /*09f0*/  NOP ;  /* 0x0000000000007918 */ /* 0x000fc00000000000 */
.L_x_10:


//--------------------- .nv.global.init           --------------------------
	.section	.nv.global.init,"aw",@progbits
.nv.global.init:
	.type		$str$4,@object
	.size		$str$4,($str$2 - $str$4)
$str$4:
        /*0000*/ 	.byte	0x64, 0x3a, 0x20, 0x25, 0x66, 0x0a, 0x00
	.type		$str$2,@object
	.size		$str$2,($str$3 - $str$2)
$str$2:
        /*0007*/ 	.byte	0x78, 0x3a, 0x20, 0x25, 0x66, 0x0a, 0x00
	.type		$str$3,@object
	.size		$str$3,($str - $str$3)
$str$3:
        /*000e*/ 	.byte	0x79, 0x3a, 0x20, 0x25, 0x66, 0x0a, 0x00
	.type		$str,@object
	.size		$str,($str$1 - $str)
$str:
        /*0015*/ 	.byte	0x69, 0x3a, 0x20, 0x25, 0x6c, 0x6c, 0x75, 0x0a, 0x00
	.type		$str$1,@object
	.size		$str$1,(.L_1 - $str$1)
$str$1:
        /*001e*/ 	.byte	0x6f, 0x3a, 0x20, 0x25, 0x6c, 0x6c, 0x75, 0x0a, 0x00
.L_1:


//--------------------- .nv.shared.reserved.0     --------------------------
	.section	.nv.shared.reserved.0,"aw",@nobits
	.weak		__nv_reservedSMEM_offset_0_alias
	.size		__nv_reservedSMEM_offset_0_alias, 0, 64
	.other		__nv_reservedSMEM_offset_0_alias,@"STO_CUDA_RESERVED_SHARED STV_DEFAULT"
__nv_reservedSMEM_offset_0_alias:
	.zero		0
	.zero		64


//--------------------- .nv.constant0._Z11count_dartsPfS_Pyyib --------------------------
	.section	.nv.constant0._Z11count_dartsPfS_Pyyib,"a",@progbits
	.sectionflags	@""
	.align	4
.nv.constant0._Z11count_dartsPfS_Pyyib:
	.zero		933


//--------------------- SYMBOLS --------------------------

	.type		.nv.reservedSmem.offset0,@object
	.size		.nv.reservedSmem.offset0,0x4
	.type		vprintf,@function
